	.headerflags	@"EF_CUDA_TEXMODE_UNIFIED EF_CUDA_64BIT_ADDRESS EF_CUDA_ACCELERATORS EF_CUDA_SM90 EF_CUDA_VIRTUAL_SM(EF_CUDA_SM90)"
	.elftype	@"ET_EXEC"


//--------------------- .nv.info                  --------------------------
	.section	.nv.info,"",@"SHT_CUDA_INFO"
	.align	4


	//----- nvinfo : EIATTR_REGCOUNT
	.align		4
        /*0000*/ 	.byte	0x04, 0x2f
        /*0002*/ 	.short	(.L_1 - .L_0)
	.align		4
.L_0:
        /*0004*/ 	.word	index@(triton_poi_fused_mul_0)
        /*0008*/ 	.word	0x0000000a


	//----- nvinfo : EIATTR_MIN_STACK_SIZE
	.align		4
.L_1:
        /*000c*/ 	.byte	0x04, 0x12
        /*000e*/ 	.short	(.L_3 - .L_2)
	.align		4
.L_2:
        /*0010*/ 	.word	index@(triton_poi_fused_mul_0)
        /*0014*/ 	.word	0x00000000


	//----- nvinfo : EIATTR_FRAME_SIZE
	.align		4
.L_3:
        /*0018*/ 	.byte	0x04, 0x11
        /*001a*/ 	.short	(.L_5 - .L_4)
	.align		4
.L_4:
        /*001c*/ 	.word	index@(triton_poi_fused_mul_0)
        /*0020*/ 	.word	0x00000000


	//----- nvinfo : EIATTR_MIN_STACK_SIZE
	.align		4
.L_5:
        /*0024*/ 	.byte	0x04, 0x12
        /*0026*/ 	.short	(.L_7 - .L_6)
	.align		4
.L_6:
        /*0028*/ 	.word	index@(triton_poi_fused_mul_0)
        /*002c*/ 	.word	0x00000000
.L_7:


//--------------------- .nv.info.triton_poi_fused_mul_0 --------------------------
	.section	.nv.info.triton_poi_fused_mul_0,"",@"SHT_CUDA_INFO"
	.sectionflags	@""
	.align	4


	//----- nvinfo : EIATTR_CUDA_API_VERSION
	.align		4
        /*0000*/ 	.byte	0x04, 0x37
        /*0002*/ 	.short	(.L_9 - .L_8)
.L_8:
        /*0004*/ 	.word	0x0000007c


	//----- nvinfo : EIATTR_KPARAM_INFO
	.align		4
.L_9:
        /*0008*/ 	.byte	0x04, 0x17
        /*000a*/ 	.short	(.L_11 - .L_10)
.L_10:
        /*000c*/ 	.word	0x00000000
        /*0010*/ 	.short	0x0002
        /*0012*/ 	.short	0x0010
        /*0014*/ 	.byte	0x00, 0xf0, 0x11, 0x00


	//----- nvinfo : EIATTR_KPARAM_INFO
	.align		4
.L_11:
        /*0018*/ 	.byte	0x04, 0x17
        /*001a*/ 	.short	(.L_13 - .L_12)
.L_12:
        /*001c*/ 	.word	0x00000000
        /*0020*/ 	.short	0x0001
        /*0022*/ 	.short	0x0008
        /*0024*/ 	.byte	0x00, 0xf4, 0x21, 0x00


	//----- nvinfo : EIATTR_KPARAM_INFO
	.align		4
.L_13:
        /*0028*/ 	.byte	0x04, 0x17
        /*002a*/ 	.short	(.L_15 - .L_14)
.L_14:
        /*002c*/ 	.word	0x00000000
        /*0030*/ 	.short	0x0000
        /*0032*/ 	.short	0x0000
        /*0034*/ 	.byte	0x00, 0xf4, 0x21, 0x00


	//----- nvinfo : EIATTR_SPARSE_MMA_MASK
	.align		4
.L_15:
        /*0038*/ 	.byte	0x03, 0x50
        /*003a*/ 	.short	0x0000


	//----- nvinfo : EIATTR_MAXREG_COUNT
	.align		4
        /*003c*/ 	.byte	0x03, 0x1b
        /*003e*/ 	.short	0x00ff


	//----- nvinfo : EIATTR_EXIT_INSTR_OFFSETS
	.align		4
        /*0040*/ 	.byte	0x04, 0x1c
        /*0042*/ 	.short	(.L_17 - .L_16)


	//   ....[0]....
.L_16:
        /*0044*/ 	.word	0x00000110


	//   ....[1]....
        /*0048*/ 	.word	0x00000150


	//----- nvinfo : EIATTR_REQNTID
	.align		4
.L_17:
        /*004c*/ 	.byte	0x04, 0x10
        /*004e*/ 	.short	(.L_19 - .L_18)
.L_18:
        /*0050*/ 	.word	0x00000080
        /*0054*/ 	.word	0x00000001
        /*0058*/ 	.word	0x00000001


	//----- nvinfo : EIATTR_CRS_STACK_SIZE
	.align		4
.L_19:
        /*005c*/ 	.byte	0x04, 0x1e
        /*005e*/ 	.short	(.L_21 - .L_20)
.L_20:
        /*0060*/ 	.word	0x00000000


	//----- nvinfo : EIATTR_CBANK_PARAM_SIZE
	.align		4
.L_21:
        /*0064*/ 	.byte	0x03, 0x19
        /*0066*/ 	.short	0x0014


	//----- nvinfo : EIATTR_PARAM_CBANK
	.align		4
        /*0068*/ 	.byte	0x04, 0x0a
        /*006a*/ 	.short	(.L_23 - .L_22)
	.align		4
.L_22:
        /*006c*/ 	.word	index@(.nv.constant0.triton_poi_fused_mul_0)
        /*0070*/ 	.short	0x0210
        /*0072*/ 	.short	0x0014


	//----- nvinfo : EIATTR_SW_WAR
	.align		4
.L_23:
        /*0074*/ 	.byte	0x04, 0x36
        /*0076*/ 	.short	(.L_25 - .L_24)
.L_24:
        /*0078*/ 	.word	0x00000008
.L_25:


//--------------------- .nv.callgraph             --------------------------
	.section	.nv.callgraph,"",@"SHT_CUDA_CALLGRAPH"
	.align	4
	.sectionentsize	8
	.align		4
        /*0000*/ 	.word	0x00000000
	.align		4
        /*0004*/ 	.word	0xffffffff
	.align		4
        /*0008*/ 	.word	0x00000000
	.align		4
        /*000c*/ 	.word	0xfffffffe
	.align		4
        /*0010*/ 	.word	0x00000000
	.align		4
        /*0014*/ 	.word	0xfffffffd
	.align		4
        /*0018*/ 	.word	0x00000000
	.align		4
        /*001c*/ 	.word	0xfffffffc


//--------------------- .text.triton_poi_fused_mul_0 --------------------------
	.section	.text.triton_poi_fused_mul_0,"ax",@progbits
	.align	128
        .global         triton_poi_fused_mul_0
        .type           triton_poi_fused_mul_0,@function
        .size           triton_poi_fused_mul_0,(.L_x_3 - triton_poi_fused_mul_0)
        .other          triton_poi_fused_mul_0,@"STO_CUDA_ENTRY STV_DEFAULT"
triton_poi_fused_mul_0:
.text.triton_poi_fused_mul_0:
[----:B------:R-:W0:Y:S02]  /*0000*/  LDC R1, c[0x0][0x28] ;  /* 0x00000a00ff017b82 */ /* 0x000e240000000800 */
[----:B------:R-:W1:Y:S01]  /*0010*/  S2R R0, SR_TID.X ;  /* 0x0000000000007919 */ /* 0x000e620000002100 */
[----:B------:R-:W2:Y:S01]  /*0020*/  LDC.64 R4, c[0x0][0x218] ;  /* 0x00008600ff047b82 */ /* 0x000ea20000000a00 */
[----:B------:R-:W-:Y:S01]  /*0030*/  ULDC.64 UR4, c[0x0][0x208] ;  /* 0x0000820000047ab9 */ /* 0x000fe20000000a00 */
[----:B------:R-:W-:Y:S01]  /*0040*/  BSSY B0, `(.L_x_0) ;  /* 0x000000c000007945 */ /* 0x000fe20003800000 */
[----:B------:R-:W3:Y:S01]  /*0050*/  S2R R7, SR_CTAID.X ;  /* 0x0000000000077919 */ /* 0x000ee20000002500 */
[----:B------:R-:W-:Y:S02]  /*0060*/  CS2R R2, SRZ ;  /* 0x0000000000027805 */ /* 0x000fe4000001ff00 */
[----:B-1----:R-:W-:-:S04]  /*0070*/  SHF.L.U32 R0, R0, 0x1, RZ ;  /* 0x0000000100007819 */ /* 0x002fc800000006ff */
[----:B------:R-:W-:-:S04]  /*0080*/  LOP3.LUT R0, R0, 0xfe, RZ, 0xc0, !PT ;  /* 0x000000fe00007812 */ /* 0x000fc800078ec0ff */
[----:B---3--:R-:W-:-:S04]  /*0090*/  LEA R7, R7, R0, 0x8 ;  /* 0x0000000007077211 */ /* 0x008fc800078e40ff */
[C---:B------:R-:W-:Y:S01]  /*00a0*/  ISETP.GE.AND P0, PT, R7.reuse, 0x100, PT ;  /* 0x000001000700780c */ /* 0x040fe20003f06270 */
[----:B--2---:R-:W-:-:S12]  /*00b0*/  IMAD.WIDE R4, R7, 0x4, R4 ;  /* 0x0000000407047825 */ /* 0x004fd800078e0204 */
[----:B------:R-:W-:Y:S05]  /*00c0*/  @P0 BRA `(.L_x_1) ;  /* 0x00000000000c0947 */ /* 0x000fea0003800000 */
[----:B------:R-:W1:Y:S02]  /*00d0*/  LDC.64 R2, c[0x0][0x210] ;  /* 0x00008400ff027b82 */ /* 0x000e640000000a00 */
[----:B-1----:R-:W-:-:S06]  /*00e0*/  IMAD.WIDE R2, R7, 0x4, R2 ;  /* 0x0000000407027825 */ /* 0x002fcc00078e0202 */
[----:B------:R-:W5:Y:S02]  /*00f0*/  LDG.E.64 R2, desc[UR4][R2.64] ;  /* 0x0000000402027981 */ /* 0x000f64000c1e1b00 */
.L_x_1:
[----:B------:R-:W-:Y:S05]  /*0100*/  BSYNC B0 ;  /* 0x0000000000007941 */ /* 0x000fea0003800000 */
.L_x_0:
[----:B------:R-:W-:Y:S05]  /*0110*/  @P0 EXIT ;  /* 0x000000000000094d */ /* 0x000fea0003800000 */
[----:B-----5:R-:W-:Y:S01]  /*0120*/  FMUL R2, R2, 0.70710676908493041992 ;  /* 0x3f3504f302027820 */ /* 0x020fe20000400000 */
[----:B------:R-:W-:-:S05]  /*0130*/  FMUL R3, R3, 0.70710676908493041992 ;  /* 0x3f3504f303037820 */ /* 0x000fca0000400000 */
[----:B------:R-:W-:Y:S01]  /*0140*/  STG.E.64 desc[UR4][R4.64], R2 ;  /* 0x0000000204007986 */ /* 0x000fe2000c101b04 */
[----:B------:R-:W-:Y:S05]  /*0150*/  EXIT ;  /* 0x000000000000794d */ /* 0x000fea0003800000 */
.L_x_2:
[----:B------:R-:W-:-:S00]  /*0160*/  BRA `(.L_x_2) ;  /* 0xfffffffc00fc7947 */ /* 0x000fc0000383ffff */
[----:B------:R-:W-:-:S00]  /*0170*/  NOP ;  /* 0x0000000000007918 */ /* 0x000fc00000000000 */
        /* <DEDUP_REMOVED lines=8> */
.L_x_3:


//--------------------- .nv.constant0.triton_poi_fused_mul_0 --------------------------
	.section	.nv.constant0.triton_poi_fused_mul_0,"a",@progbits
	.sectionflags	@""
	.align	4
.nv.constant0.triton_poi_fused_mul_0:
	.zero		548
